//
// Generated by NVIDIA NVVM Compiler
//
// Compiler Build ID: CL-36424714
// Cuda compilation tools, release 13.0, V13.0.88
// Based on NVVM 20.0.0
//

.version 9.0
.target sm_100
.address_size 64

	// .globl	_Z9triangolaPf
// _ZZ9triangolaPfE4coef has been demoted

.visible .entry _Z9triangolaPf(
	.param .u64 .ptr .align 1 _Z9triangolaPf_param_0
)
{
	.reg .pred 	%p<5>;
	.reg .b32 	%r<17>;
	.reg .b32 	%f<7>;
	.reg .b64 	%rd<9>;
	// demoted variable
	.shared .align 4 .b8 _ZZ9triangolaPfE4coef[128];
	ld.param.u64 	%rd4, [_Z9triangolaPf_param_0];
	cvta.to.global.u64 	%rd1, %rd4;
	mov.u32 	%r16, %ctaid.x;
	setp.gt.u32 	%p1, %r16, 2;
	@%p1 bra 	$L__BB0_6;
	mul.lo.s32 	%r9, %r16, 6;
	mul.wide.u32 	%rd5, %r9, 4;
	add.s64 	%rd2, %rd1, %rd5;
	mov.u32 	%r10, %tid.x;
	add.s32 	%r11, %r16, %r10;
	mad.lo.s32 	%r2, %r16, 5, %r11;
	shl.b32 	%r12, %r10, 2;
	mov.u32 	%r13, _ZZ9triangolaPfE4coef;
	add.s32 	%r3, %r13, %r12;
	mul.wide.u32 	%rd6, %r2, 4;
	add.s64 	%rd3, %rd1, %rd6;
	add.s32 	%r15, %r10, %r9;
$L__BB0_2:
	add.s32 	%r16, %r16, 1;
	ld.global.f32 	%f1, [%rd2];
	setp.eq.f32 	%p2, %f1, 0f00000000;
	@%p2 bra 	$L__BB0_5;
	setp.gt.u32 	%p3, %r2, 4;
	@%p3 bra 	$L__BB0_5;
	ld.global.f32 	%f2, [%rd3];
	div.rn.f32 	%f3, %f2, %f1;
	st.shared.f32 	[%r3], %f3;
	add.s32 	%r14, %r15, 5;
	mul.wide.u32 	%rd7, %r14, 4;
	add.s64 	%rd8, %rd1, %rd7;
	ld.global.f32 	%f4, [%rd8];
	mul.f32 	%f5, %f3, %f4;
	sub.f32 	%f6, %f4, %f5;
	st.global.f32 	[%rd8], %f6;
$L__BB0_5:
	add.s32 	%r15, %r15, 5;
	setp.ne.s32 	%p4, %r16, 3;
	@%p4 bra 	$L__BB0_2;
$L__BB0_6:
	bar.sync 	0;
	ret;

}


// ===== COMPILED SASS (sm_100) =====

	.target	sm_100

	.elftype	@"ET_EXEC"


//--------------------- .note.nv.tkinfo           --------------------------
	.section	.note.nv.tkinfo,"",@"SHT_NOTE"
	.sectionflags	@"SHF_NOTE_NV_TKINFO"
	.tkinfo
        /*0018*/ 	.word	0x00000002
        /*0030*/ 	.string	""
        /*0030*/ 	.string	"ptxas"
        /*0030*/ 	.string	"Cuda compilation tools, release 13.0, V13.0.88"
        /*0030*/ 	.string	"Build cuda_13.0.r13.0/compiler.36424714_0"
        /*0030*/ 	.string	"-arch sm_100 -m 64 "



//--------------------- .note.nv.cuinfo           --------------------------
	.section	.note.nv.cuinfo,"",@"SHT_NOTE"
	.sectionflags	@"SHF_NOTE_NV_CUINFO"
        /*0018*/ 	.short	0x0002
        /*001a*/ 	.short	0x0064
        /*001c*/ 	.short	0x0082
	.zero		2


//--------------------- .nv.info                  --------------------------
	.section	.nv.info,"",@"SHT_CUDA_INFO"
	.align	4


	//----- nvinfo : EIATTR_REGCOUNT
	.align		4
        /*0000*/ 	.byte	0x04, 0x2f
        /*0002*/ 	.short	(.L_1 - .L_0)
	.align		4
.L_0:
        /*0004*/ 	.word	index@(_Z9triangolaPf)
        /*0008*/ 	.word	0x00000017


	//----- nvinfo : EIATTR_FRAME_SIZE
	.align		4
.L_1:
        /*000c*/ 	.byte	0x04, 0x11
        /*000e*/ 	.short	(.L_3 - .L_2)
	.align		4
.L_2:
        /*0010*/ 	.word	index@($__internal_0_$__cuda_sm3x_div_rn_noftz_f32_slowpath)
        /*0014*/ 	.word	0x00000000


	//----- nvinfo : EIATTR_FRAME_SIZE
	.align		4
.L_3:
        /*0018*/ 	.byte	0x04, 0x11
        /*001a*/ 	.short	(.L_5 - .L_4)
	.align		4
.L_4:
        /*001c*/ 	.word	index@(_Z9triangolaPf)
        /*0020*/ 	.word	0x00000000


	//----- nvinfo : EIATTR_MIN_STACK_SIZE
	.align		4
.L_5:
        /*0024*/ 	.byte	0x04, 0x12
        /*0026*/ 	.short	(.L_7 - .L_6)
	.align		4
.L_6:
        /*0028*/ 	.word	index@(_Z9triangolaPf)
        /*002c*/ 	.word	0x00000000
.L_7:


//--------------------- .nv.compat                --------------------------
	.section	.nv.compat,"",@"SHT_CUDA_COMPAT_INFO"
	.align	4
        /*0000*/ 	.byte	0x02, 0x09, 0x00, 0x00, 0x02, 0x02, 0x01, 0x00, 0x02, 0x05, 0x05, 0x00, 0x03, 0x07, 0x01, 0x01
        /*0010*/ 	.byte	0x02, 0x03, 0x00, 0x00, 0x02, 0x06, 0x01, 0x00, 0x04, 0x0b, 0x08, 0x00, 0x01, 0x00, 0x00, 0x00
        /*0020*/ 	.byte	0x00, 0x00, 0x00, 0x00


//--------------------- .nv.info._Z9triangolaPf   --------------------------
	.section	.nv.info._Z9triangolaPf,"",@"SHT_CUDA_INFO"
	.sectionflags	@""
	.align	4


	//----- nvinfo : EIATTR_CUDA_API_VERSION
	.align		4
        /*0000*/ 	.byte	0x04, 0x37
        /*0002*/ 	.short	(.L_9 - .L_8)
.L_8:
        /*0004*/ 	.word	0x00000082


	//----- nvinfo : EIATTR_KPARAM_INFO
	.align		4
.L_9:
        /*0008*/ 	.byte	0x04, 0x17
        /*000a*/ 	.short	(.L_11 - .L_10)
.L_10:
        /*000c*/ 	.word	0x00000000
        /*0010*/ 	.short	0x0000
        /*0012*/ 	.short	0x0000
        /*0014*/ 	.byte	0x00, 0xf5, 0x21, 0x00


	//----- nvinfo : EIATTR_SPARSE_MMA_MASK
	.align		4
.L_11:
        /*0018*/ 	.byte	0x03, 0x50
        /*001a*/ 	.short	0x0000


	//----- nvinfo : EIATTR_MAXREG_COUNT
	.align		4
        /*001c*/ 	.byte	0x03, 0x1b
        /*001e*/ 	.short	0x00ff


	//----- nvinfo : EIATTR_NUM_BARRIERS
	.align		4
        /*0020*/ 	.byte	0x02, 0x4c
        /*0022*/ 	.byte	0x01
	.zero		1


	//----- nvinfo : EIATTR_MERCURY_ISA_VERSION
	.align		4
        /*0024*/ 	.byte	0x03, 0x5f
        /*0026*/ 	.short	0x0101


	//----- nvinfo : EIATTR_VRC_CTA_INIT_COUNT
	.align		4
        /*0028*/ 	.byte	0x02, 0x4a
	.zero		1
	.zero		1


	//----- nvinfo : EIATTR_EXIT_INSTR_OFFSETS
	.align		4
        /*002c*/ 	.byte	0x04, 0x1c
        /*002e*/ 	.short	(.L_13 - .L_12)


	//   ....[0]....
.L_12:
        /*0030*/ 	.word	0x00000320


	//----- nvinfo : EIATTR_CRS_STACK_SIZE
	.align		4
.L_13:
        /*0034*/ 	.byte	0x04, 0x1e
        /*0036*/ 	.short	(.L_15 - .L_14)
.L_14:
        /*0038*/ 	.word	0x00000000


	//----- nvinfo : EIATTR_CBANK_PARAM_SIZE
	.align		4
.L_15:
        /*003c*/ 	.byte	0x03, 0x19
        /*003e*/ 	.short	0x0008


	//----- nvinfo : EIATTR_PARAM_CBANK
	.align		4
        /*0040*/ 	.byte	0x04, 0x0a
        /*0042*/ 	.short	(.L_17 - .L_16)
	.align		4
.L_16:
        /*0044*/ 	.word	index@(.nv.constant0._Z9triangolaPf)
        /*0048*/ 	.short	0x0380
        /*004a*/ 	.short	0x0008


	//----- nvinfo : EIATTR_SW_WAR
	.align		4
.L_17:
        /*004c*/ 	.byte	0x04, 0x36
        /*004e*/ 	.short	(.L_19 - .L_18)
.L_18:
        /*0050*/ 	.word	0x00000008
.L_19:


//--------------------- .nv.callgraph             --------------------------
	.section	.nv.callgraph,"",@"SHT_CUDA_CALLGRAPH"
	.align	4
	.sectionentsize	8
	.align		4
        /*0000*/ 	.word	0x00000000
	.align		4
        /*0004*/ 	.word	0xffffffff
	.align		4
        /*0008*/ 	.word	0x00000000
	.align		4
        /*000c*/ 	.word	0xfffffffe
	.align		4
        /*0010*/ 	.word	0x00000000
	.align		4
        /*0014*/ 	.word	0xfffffffd
	.align		4
        /*0018*/ 	.word	0x00000000
	.align		4
        /*001c*/ 	.word	0xfffffffc


//--------------------- .text._Z9triangolaPf      --------------------------
	.section	.text._Z9triangolaPf,"ax",@progbits
	.align	128
        .global         _Z9triangolaPf
        .type           _Z9triangolaPf,@function
        .size           _Z9triangolaPf,(.L_x_18 - _Z9triangolaPf)
        .other          _Z9triangolaPf,@"STO_CUDA_ENTRY STV_DEFAULT"
_Z9triangolaPf:
.text._Z9triangolaPf:
[----:B------:R-:W-:Y:S08]  /*0000*/  LDC R1, c[0x0][0x37c] ;  /* 0x0000df00ff017b82 */ /* 0x000ff00000000800 */
[----:B------:R-:W0:Y:S02]  /*0010*/  S2UR UR6, SR_CTAID.X ;  /* 0x00000000000679c3 */ /* 0x000e240000002500 */
[----:B0-----:R-:W-:-:S09]  /*0020*/  UISETP.GT.U32.AND UP0, UPT, UR6, 0x2, UPT ;  /* 0x000000020600788c */ /* 0x001fd2000bf04070 */
[----:B------:R-:W-:Y:S05]  /*0030*/  BRA.U UP0, `(.L_x_0) ;  /* 0x0000000100b47547 */ /* 0x000fea000b800000 */
[----:B------:R-:W0:Y:S01]  /*0040*/  S2R R12, SR_TID.X ;  /* 0x00000000000c7919 */ /* 0x000e220000002100 */
[----:B------:R-:W1:Y:S01]  /*0050*/  S2UR UR5, SR_CgaCtaId ;  /* 0x00000000000579c3 */ /* 0x000e620000008800 */
[----:B------:R-:W-:Y:S01]  /*0060*/  IMAD.U32 R2, RZ, RZ, UR6 ;  /* 0x00000006ff027e24 */ /* 0x000fe2000f8e00ff */
[----:B------:R-:W-:Y:S01]  /*0070*/  UMOV UR4, 0x400 ;  /* 0x0000040000047882 */ /* 0x000fe20000000000 */
[----:B------:R-:W2:Y:S02]  /*0080*/  LDCU.64 UR6, c[0x0][0x358] ;  /* 0x00006b00ff0677ac */ /* 0x000ea40008000a00 */
[----:B------:R-:W-:-:S03]  /*0090*/  IMAD R7, R2, 0x6, RZ ;  /* 0x0000000602077824 */ /* 0x000fc600078e02ff */
[----:B------:R-:W3:Y:S08]  /*00a0*/  LDC.64 R4, c[0x0][0x380] ;  /* 0x0000e000ff047b82 */ /* 0x000ef00000000a00 */
[----:B------:R-:W4:Y:S01]  /*00b0*/  LDC.64 R8, c[0x0][0x380] ;  /* 0x0000e000ff087b82 */ /* 0x000f220000000a00 */
[----:B-1----:R-:W-:Y:S01]  /*00c0*/  ULEA UR4, UR5, UR4, 0x18 ;  /* 0x0000000405047291 */ /* 0x002fe2000f8ec0ff */
[----:B0-----:R-:W-:-:S05]  /*00d0*/  IMAD.IADD R3, R2, 0x1, R12 ;  /* 0x0000000102037824 */ /* 0x001fca00078e020c */
[----:B------:R-:W-:Y:S01]  /*00e0*/  LEA R11, R12, UR4, 0x2 ;  /* 0x000000040c0b7c11 */ /* 0x000fe2000f8e10ff */
[C---:B------:R-:W-:Y:S02]  /*00f0*/  IMAD.IADD R12, R7.reuse, 0x1, R12 ;  /* 0x00000001070c7824 */ /* 0x040fe400078e020c */
[----:B------:R-:W-:Y:S02]  /*0100*/  IMAD R10, R2, 0x5, R3 ;  /* 0x00000005020a7824 */ /* 0x000fe400078e0203 */
[----:B---3--:R-:W-:-:S04]  /*0110*/  IMAD.WIDE.U32 R6, R7, 0x4, R4 ;  /* 0x0000000407067825 */ /* 0x008fc800078e0004 */
[----:B--2---:R-:W-:-:S07]  /*0120*/  IMAD.WIDE.U32 R4, R10, 0x4, R4 ;  /* 0x000000040a047825 */ /* 0x004fce00078e0004 */
.L_x_5:
[----:B------:R-:W2:Y:S01]  /*0130*/  LDG.E R17, desc[UR6][R6.64] ;  /* 0x0000000606117981 */ /* 0x000ea2000c1e1900 */
[----:B------:R-:W-:Y:S01]  /*0140*/  ISETP.GT.U32.AND P0, PT, R10, 0x4, PT ;  /* 0x000000040a00780c */ /* 0x000fe20003f04070 */
[----:B------:R-:W-:Y:S01]  /*0150*/  VIADD R2, R2, 0x1 ;  /* 0x0000000102027836 */ /* 0x000fe20000000000 */
[----:B------:R-:W-:Y:S04]  /*0160*/  BSSY.RECONVERGENT B0, `(.L_x_1) ;  /* 0x0000018000007945 */ /* 0x000fe80003800200 */
[----:B------:R-:W-:Y:S02]  /*0170*/  ISETP.NE.AND P2, PT, R2, 0x3, PT ;  /* 0x000000030200780c */ /* 0x000fe40003f45270 */
[----:B--2---:R-:W-:-:S13]  /*0180*/  FSETP.EQ.OR P0, PT, R17, RZ, P0 ;  /* 0x000000ff1100720b */ /* 0x004fda0000702400 */
[----:B0-----:R-:W-:Y:S05]  /*0190*/  @P0 BRA `(.L_x_2) ;  /* 0x0000000000500947 */ /* 0x001fea0003800000 */
[----:B------:R-:W2:Y:S01]  /*01a0*/  LDG.E R0, desc[UR6][R4.64] ;  /* 0x0000000604007981 */ /* 0x000ea2000c1e1900 */
[----:B------:R-:W0:Y:S01]  /*01b0*/  MUFU.RCP R3, R17 ;  /* 0x0000001100037308 */ /* 0x000e220000001000 */
[----:B------:R-:W-:Y:S01]  /*01c0*/  BSSY.RECONVERGENT B1, `(.L_x_3) ;  /* 0x000000b000017945 */ /* 0x000fe20003800200 */
[----:B0-----:R-:W-:-:S04]  /*01d0*/  FFMA R14, -R17, R3, 1 ;  /* 0x3f800000110e7423 */ /* 0x001fc80000000103 */
[----:B------:R-:W-:Y:S02]  /*01e0*/  FFMA R3, R3, R14, R3 ;  /* 0x0000000e03037223 */ /* 0x000fe40000000003 */
[----:B--2---:R-:W0:Y:S02]  /*01f0*/  FCHK P0, R0, R17 ;  /* 0x0000001100007302 */ /* 0x004e240000000000 */
[----:B------:R-:W-:-:S04]  /*0200*/  FFMA R14, R0, R3, RZ ;  /* 0x00000003000e7223 */ /* 0x000fc800000000ff */
[----:B------:R-:W-:-:S04]  /*0210*/  FFMA R13, -R17, R14, R0 ;  /* 0x0000000e110d7223 */ /* 0x000fc80000000100 */
[----:B------:R-:W-:Y:S01]  /*0220*/  FFMA R16, R3, R13, R14 ;  /* 0x0000000d03107223 */ /* 0x000fe2000000000e */
[----:B0-----:R-:W-:Y:S06]  /*0230*/  @!P0 BRA `(.L_x_4) ;  /* 0x00000000000c8947 */ /* 0x001fec0003800000 */
[----:B------:R-:W-:-:S07]  /*0240*/  MOV R14, 0x260 ;  /* 0x00000260000e7802 */ /* 0x000fce0000000f00 */
[----:B----4-:R-:W-:Y:S05]  /*0250*/  CALL.REL.NOINC `($__internal_0_$__cuda_sm3x_div_rn_noftz_f32_slowpath) ;  /* 0x0000000000347944 */ /* 0x010fea0003c00000 */
[----:B------:R-:W-:-:S07]  /*0260*/  IMAD.MOV.U32 R16, RZ, RZ, R0 ;  /* 0x000000ffff107224 */ /* 0x000fce00078e0000 */
.L_x_4:
[----:B------:R-:W-:Y:S05]  /*0270*/  BSYNC.RECONVERGENT B1 ;  /* 0x0000000000017941 */ /* 0x000fea0003800200 */
.L_x_3:
[----:B------:R-:W-:-:S04]  /*0280*/  VIADD R15, R12, 0x5 ;  /* 0x000000050c0f7836 */ /* 0x000fc80000000000 */
[----:B----4-:R-:W-:-:S05]  /*0290*/  IMAD.WIDE.U32 R14, R15, 0x4, R8 ;  /* 0x000000040f0e7825 */ /* 0x010fca00078e0008 */
[----:B------:R-:W2:Y:S04]  /*02a0*/  LDG.E R3, desc[UR6][R14.64] ;  /* 0x000000060e037981 */ /* 0x000ea8000c1e1900 */
[----:B------:R0:W-:Y:S01]  /*02b0*/  STS [R11], R16 ;  /* 0x000000100b007388 */ /* 0x0001e20000000800 */
[----:B--2---:R-:W-:-:S05]  /*02c0*/  FFMA R3, R3, -R16, R3 ;  /* 0x8000001003037223 */ /* 0x004fca0000000003 */
[----:B------:R0:W-:Y:S02]  /*02d0*/  STG.E desc[UR6][R14.64], R3 ;  /* 0x000000030e007986 */ /* 0x0001e4000c101906 */
.L_x_2:
[----:B------:R-:W-:Y:S05]  /*02e0*/  BSYNC.RECONVERGENT B0 ;  /* 0x0000000000007941 */ /* 0x000fea0003800200 */
.L_x_1:
[----:B------:R-:W-:Y:S01]  /*02f0*/  VIADD R12, R12, 0x5 ;  /* 0x000000050c0c7836 */ /* 0x000fe20000000000 */
[----:B------:R-:W-:Y:S06]  /*0300*/  @P2 BRA `(.L_x_5) ;  /* 0xfffffffc00882947 */ /* 0x000fec000383ffff */
.L_x_0:
[----:B------:R-:W-:Y:S06]  /*0310*/  BAR.SYNC.DEFER_BLOCKING 0x0 ;  /* 0x0000000000007b1d */ /* 0x000fec0000010000 */
[----:B------:R-:W-:Y:S05]  /*0320*/  EXIT ;  /* 0x000000000000794d */ /* 0x000fea0003800000 */
        .weak           $__internal_0_$__cuda_sm3x_div_rn_noftz_f32_slowpath
        .type           $__internal_0_$__cuda_sm3x_div_rn_noftz_f32_slowpath,@function
        .size           $__internal_0_$__cuda_sm3x_div_rn_noftz_f32_slowpath,(.L_x_18 - $__internal_0_$__cuda_sm3x_div_rn_noftz_f32_slowpath)
$__internal_0_$__cuda_sm3x_div_rn_noftz_f32_slowpath:
[----:B------:R-:W-:Y:S01]  /*0330*/  SHF.R.U32.HI R13, RZ, 0x17, R17 ;  /* 0x00000017ff0d7819 */ /* 0x000fe20000011611 */
[----:B------:R-:W-:Y:S01]  /*0340*/  BSSY.RECONVERGENT B2, `(.L_x_6) ;  /* 0x0000064000027945 */ /* 0x000fe20003800200 */
[--C-:B------:R-:W-:Y:S01]  /*0350*/  SHF.R.U32.HI R3, RZ, 0x17, R0.reuse ;  /* 0x00000017ff037819 */ /* 0x100fe20000011600 */
[----:B------:R-:W-:Y:S01]  /*0360*/  IMAD.MOV.U32 R16, RZ, RZ, R0 ;  /* 0x000000ffff107224 */ /* 0x000fe200078e0000 */
[----:B------:R-:W-:Y:S02]  /*0370*/  LOP3.LUT R13, R13, 0xff, RZ, 0xc0, !PT ;  /* 0x000000ff0d0d7812 */ /* 0x000fe400078ec0ff */
[----:B------:R-:W-:-:S03]  /*0380*/  LOP3.LUT R20, R3, 0xff, RZ, 0xc0, !PT ;  /* 0x000000ff03147812 */ /* 0x000fc600078ec0ff */
[----:B------:R-:W-:Y:S02]  /*0390*/  VIADD R19, R13, 0xffffffff ;  /* 0xffffffff0d137836 */ /* 0x000fe40000000000 */
[----:B------:R-:W-:-:S03]  /*03a0*/  VIADD R18, R20, 0xffffffff ;  /* 0xffffffff14127836 */ /* 0x000fc60000000000 */
[----:B------:R-:W-:-:S04]  /*03b0*/  ISETP.GT.U32.AND P0, PT, R19, 0xfd, PT ;  /* 0x000000fd1300780c */ /* 0x000fc80003f04070 */
[----:B------:R-:W-:-:S13]  /*03c0*/  ISETP.GT.U32.OR P0, PT, R18, 0xfd, P0 ;  /* 0x000000fd1200780c */ /* 0x000fda0000704470 */
[----:B------:R-:W-:Y:S01]  /*03d0*/  @!P0 IMAD.MOV.U32 R15, RZ, RZ, RZ ;  /* 0x000000ffff0f8224 */ /* 0x000fe200078e00ff */
[----:B------:R-:W-:Y:S06]  /*03e0*/  @!P0 BRA `(.L_x_7) ;  /* 0x0000000000608947 */ /* 0x000fec0003800000 */
[----:B------:R-:W-:Y:S01]  /*03f0*/  FSETP.GTU.FTZ.AND P0, PT, |R0|, +INF , PT ;  /* 0x7f8000000000780b */ /* 0x000fe20003f1c200 */
[----:B------:R-:W-:Y:S01]  /*0400*/  IMAD.MOV.U32 R3, RZ, RZ, R17 ;  /* 0x000000ffff037224 */ /* 0x000fe200078e0011 */
[----:B------:R-:W-:-:S04]  /*0410*/  FSETP.GTU.FTZ.AND P1, PT, |R17|, +INF , PT ;  /* 0x7f8000001100780b */ /* 0x000fc80003f3c200 */
[----:B------:R-:W-:-:S13]  /*0420*/  PLOP3.LUT P0, PT, P0, P1, PT, 0xf8, 0x8f ;  /* 0x00000000008f781c */ /* 0x000fda0000703f70 */
[----:B------:R-:W-:Y:S05]  /*0430*/  @P0 BRA `(.L_x_8) ;  /* 0x00000004004c0947 */ /* 0x000fea0003800000 */
[----:B------:R-:W-:-:S13]  /*0440*/  LOP3.LUT P0, RZ, R17, 0x7fffffff, R16, 0xc8, !PT ;  /* 0x7fffffff11ff7812 */ /* 0x000fda000780c810 */
[----:B------:R-:W-:Y:S05]  /*0450*/  @!P0 BRA `(.L_x_9) ;  /* 0x00000004003c8947 */ /* 0x000fea0003800000 */
[C---:B------:R-:W-:Y:S02]  /*0460*/  FSETP.NEU.FTZ.AND P3, PT, |R0|.reuse, +INF , PT ;  /* 0x7f8000000000780b */ /* 0x040fe40003f7d200 */
[----:B------:R-:W-:Y:S02]  /*0470*/  FSETP.NEU.FTZ.AND P1, PT, |R3|, +INF , PT ;  /* 0x7f8000000300780b */ /* 0x000fe40003f3d200 */
[----:B------:R-:W-:-:S11]  /*0480*/  FSETP.NEU.FTZ.AND P0, PT, |R0|, +INF , PT ;  /* 0x7f8000000000780b */ /* 0x000fd60003f1d200 */
[----:B------:R-:W-:Y:S05]  /*0490*/  @!P1 BRA !P3, `(.L_x_9) ;  /* 0x00000004002c9947 */ /* 0x000fea0005800000 */
[----:B------:R-:W-:-:S04]  /*04a0*/  LOP3.LUT P3, RZ, R16, 0x7fffffff, RZ, 0xc0, !PT ;  /* 0x7fffffff10ff7812 */ /* 0x000fc8000786c0ff */
[----:B------:R-:W-:-:S13]  /*04b0*/  PLOP3.LUT P1, PT, P1, P3, PT, 0x2f, 0xf2 ;  /* 0x0000000000f2781c */ /* 0x000fda0000f26577 */
[----:B------:R-:W-:Y:S05]  /*04c0*/  @P1 BRA `(.L_x_10) ;  /* 0x0000000400181947 */ /* 0x000fea0003800000 */
[----:B------:R-:W-:-:S04]  /*04d0*/  LOP3.LUT P1, RZ, R17, 0x7fffffff, RZ, 0xc0, !PT ;  /* 0x7fffffff11ff7812 */ /* 0x000fc8000782c0ff */
[----:B------:R-:W-:-:S13]  /*04e0*/  PLOP3.LUT P0, PT, P0, P1, PT, 0x2f, 0xf2 ;  /* 0x0000000000f2781c */ /* 0x000fda0000702577 */
[----:B------:R-:W-:Y:S05]  /*04f0*/  @P0 BRA `(.L_x_11) ;  /* 0x0000000400000947 */ /* 0x000fea0003800000 */
[----:B------:R-:W-:Y:S02]  /*0500*/  ISETP.GE.AND P0, PT, R18, RZ, PT ;  /* 0x000000ff1200720c */ /* 0x000fe40003f06270 */
[----:B------:R-:W-:-:S11]  /*0510*/  ISETP.GE.AND P1, PT, R19, RZ, PT ;  /* 0x000000ff1300720c */ /* 0x000fd60003f26270 */
[----:B------:R-:W-:Y:S02]  /*0520*/  @P0 IMAD.MOV.U32 R15, RZ, RZ, RZ ;  /* 0x000000ffff0f0224 */ /* 0x000fe400078e00ff */
[----:B------:R-:W-:Y:S01]  /*0530*/  @!P0 FFMA R16, R0, 1.84467440737095516160e+19, RZ ;  /* 0x5f80000000108823 */ /* 0x000fe200000000ff */
[----:B------:R-:W-:Y:S02]  /*0540*/  @!P0 IMAD.MOV.U32 R15, RZ, RZ, -0x40 ;  /* 0xffffffc0ff0f8424 */ /* 0x000fe400078e00ff */
[----:B------:R-:W-:Y:S02]  /*0550*/  @!P1 FFMA R17, R3, 1.84467440737095516160e+19, RZ ;  /* 0x5f80000003119823 */ /* 0x000fe400000000ff */
[----:B------:R-:W-:-:S07]  /*0560*/  @!P1 VIADD R15, R15, 0x40 ;  /* 0x000000400f0f9836 */ /* 0x000fce0000000000 */
.L_x_7:
[----:B------:R-:W-:Y:S01]  /*0570*/  LEA R0, R13, 0xc0800000, 0x17 ;  /* 0xc08000000d007811 */ /* 0x000fe200078eb8ff */
[----:B------:R-:W-:Y:S04]  /*0580*/  BSSY.RECONVERGENT B3, `(.L_x_12) ;  /* 0x0000036000037945 */ /* 0x000fe80003800200 */
[----:B------:R-:W-:Y:S02]  /*0590*/  IMAD.IADD R18, R17, 0x1, -R0 ;  /* 0x0000000111127824 */ /* 0x000fe400078e0a00 */
[----:B------:R-:W-:Y:S02]  /*05a0*/  VIADD R17, R20, 0xffffff81 ;  /* 0xffffff8114117836 */ /* 0x000fe40000000000 */
[----:B------:R-:W0:Y:S01]  /*05b0*/  MUFU.RCP R3, R18 ;  /* 0x0000001200037308 */ /* 0x000e220000001000 */
[----:B------:R-:W-:Y:S01]  /*05c0*/  FADD.FTZ R19, -R18, -RZ ;  /* 0x800000ff12137221 */ /* 0x000fe20000010100 */
[----:B------:R-:W-:-:S03]  /*05d0*/  IMAD R0, R17, -0x800000, R16 ;  /* 0xff80000011007824 */ /* 0x000fc600078e0210 */
[----:B0-----:R-:W-:-:S04]  /*05e0*/  FFMA R20, R3, R19, 1 ;  /* 0x3f80000003147423 */ /* 0x001fc80000000013 */
[----:B------:R-:W-:-:S04]  /*05f0*/  FFMA R3, R3, R20, R3 ;  /* 0x0000001403037223 */ /* 0x000fc80000000003 */
[----:B------:R-:W-:-:S04]  /*0600*/  FFMA R16, R0, R3, RZ ;  /* 0x0000000300107223 */ /* 0x000fc800000000ff */
[----:B------:R-:W-:-:S04]  /*0610*/  FFMA R20, R19, R16, R0 ;  /* 0x0000001013147223 */ /* 0x000fc80000000000 */
[----:B------:R-:W-:Y:S01]  /*0620*/  FFMA R20, R3, R20, R16 ;  /* 0x0000001403147223 */ /* 0x000fe20000000010 */
[----:B------:R-:W-:-:S03]  /*0630*/  IADD3 R16, PT, PT, R17, 0x7f, -R13 ;  /* 0x0000007f11107810 */ /* 0x000fc60007ffe80d */
[----:B------:R-:W-:Y:S02]  /*0640*/  FFMA R19, R19, R20, R0 ;  /* 0x0000001413137223 */ /* 0x000fe40000000000 */
[----:B------:R-:W-:Y:S02]  /*0650*/  IMAD.IADD R16, R16, 0x1, R15 ;  /* 0x0000000110107824 */ /* 0x000fe400078e020f */
[----:B------:R-:W-:-:S05]  /*0660*/  FFMA R0, R3, R19, R20 ;  /* 0x0000001303007223 */ /* 0x000fca0000000014 */
[----:B------:R-:W-:-:S04]  /*0670*/  SHF.R.U32.HI R13, RZ, 0x17, R0 ;  /* 0x00000017ff0d7819 */ /* 0x000fc80000011600 */
[----:B------:R-:W-:-:S05]  /*0680*/  LOP3.LUT R13, R13, 0xff, RZ, 0xc0, !PT ;  /* 0x000000ff0d0d7812 */ /* 0x000fca00078ec0ff */
[----:B------:R-:W-:-:S04]  /*0690*/  IMAD.IADD R17, R13, 0x1, R16 ;  /* 0x000000010d117824 */ /* 0x000fc800078e0210 */
[----:B------:R-:W-:-:S05]  /*06a0*/  VIADD R13, R17, 0xffffffff ;  /* 0xffffffff110d7836 */ /* 0x000fca0000000000 */
[----:B------:R-:W-:-:S13]  /*06b0*/  ISETP.GE.U32.AND P0, PT, R13, 0xfe, PT ;  /* 0x000000fe0d00780c */ /* 0x000fda0003f06070 */
[----:B------:R-:W-:Y:S05]  /*06c0*/  @!P0 BRA `(.L_x_13) ;  /* 0x0000000000808947 */ /* 0x000fea0003800000 */
[----:B------:R-:W-:-:S13]  /*06d0*/  ISETP.GT.AND P0, PT, R17, 0xfe, PT ;  /* 0x000000fe1100780c */ /* 0x000fda0003f04270 */
[----:B------:R-:W-:Y:S05]  /*06e0*/  @P0 BRA `(.L_x_14) ;  /* 0x00000000006c0947 */ /* 0x000fea0003800000 */
[----:B------:R-:W-:-:S13]  /*06f0*/  ISETP.GE.AND P0, PT, R17, 0x1, PT ;  /* 0x000000011100780c */ /* 0x000fda0003f06270 */
[----:B------:R-:W-:Y:S05]  /*0700*/  @P0 BRA `(.L_x_15) ;  /* 0x0000000000740947 */ /* 0x000fea0003800000 */
[----:B------:R-:W-:Y:S02]  /*0710*/  ISETP.GE.AND P0, PT, R17, -0x18, PT ;  /* 0xffffffe81100780c */ /* 0x000fe40003f06270 */
[----:B------:R-:W-:-:S11]  /*0720*/  LOP3.LUT R0, R0, 0x80000000, RZ, 0xc0, !PT ;  /* 0x8000000000007812 */ /* 0x000fd600078ec0ff */
[----:B------:R-:W-:Y:S05]  /*0730*/  @!P0 BRA `(.L_x_15) ;  /* 0x0000000000688947 */ /* 0x000fea0003800000 */
[-CC-:B------:R-:W-:Y:S01]  /*0740*/  FFMA.RZ R13, R3, R19.reuse, R20.reuse ;  /* 0x00000013030d7223 */ /* 0x180fe2000000c014 */
[----:B------:R-:W-:Y:S02]  /*0750*/  VIADD R18, R17, 0x20 ;  /* 0x0000002011127836 */ /* 0x000fe40000000000 */
[-CC-:B------:R-:W-:Y:S01]  /*0760*/  FFMA.RM R16, R3, R19.reuse, R20.reuse ;  /* 0x0000001303107223 */ /* 0x180fe20000004014 */
[----:B------:R-:W-:Y:S02]  /*0770*/  ISETP.NE.AND P3, PT, R17, RZ, PT ;  /* 0x000000ff1100720c */ /* 0x000fe40003f65270 */
[----:B------:R-:W-:Y:S01]  /*0780*/  LOP3.LUT R15, R13, 0x7fffff, RZ, 0xc0, !PT ;  /* 0x007fffff0d0f7812 */ /* 0x000fe200078ec0ff */
[----:B------:R-:W-:Y:S01]  /*0790*/  FFMA.RP R13, R3, R19, R20 ;  /* 0x00000013030d7223 */ /* 0x000fe20000008014 */
[----:B------:R-:W-:Y:S01]  /*07a0*/  IMAD.MOV R3, RZ, RZ, -R17 ;  /* 0x000000ffff037224 */ /* 0x000fe200078e0a11 */
[----:B------:R-:W-:Y:S02]  /*07b0*/  ISETP.NE.AND P1, PT, R17, RZ, PT ;  /* 0x000000ff1100720c */ /* 0x000fe40003f25270 */
[----:B------:R-:W-:-:S02]  /*07c0*/  LOP3.LUT R15, R15, 0x800000, RZ, 0xfc, !PT ;  /* 0x008000000f0f7812 */ /* 0x000fc400078efcff */
[----:B------:R-:W-:Y:S02]  /*07d0*/  FSETP.NEU.FTZ.AND P0, PT, R13, R16, PT ;  /* 0x000000100d00720b */ /* 0x000fe40003f1d000 */
[----:B------:R-:W-:Y:S02]  /*07e0*/  SHF.L.U32 R18, R15, R18, RZ ;  /* 0x000000120f127219 */ /* 0x000fe400000006ff */
[----:B------:R-:W-:Y:S02]  /*07f0*/  SEL R16, R3, RZ, P3 ;  /* 0x000000ff03107207 */ /* 0x000fe40001800000 */
[----:B------:R-:W-:Y:S02]  /*0800*/  ISETP.NE.AND P1, PT, R18, RZ, P1 ;  /* 0x000000ff1200720c */ /* 0x000fe40000f25270 */
[----:B------:R-:W-:Y:S02]  /*0810*/  SHF.R.U32.HI R16, RZ, R16, R15 ;  /* 0x00000010ff107219 */ /* 0x000fe4000001160f */
[----:B------:R-:W-:-:S02]  /*0820*/  PLOP3.LUT P0, PT, P0, P1, PT, 0xf8, 0x8f ;  /* 0x00000000008f781c */ /* 0x000fc40000703f70 */
[----:B------:R-:W-:Y:S02]  /*0830*/  SHF.R.U32.HI R18, RZ, 0x1, R16 ;  /* 0x00000001ff127819 */ /* 0x000fe40000011610 */
[----:B------:R-:W-:-:S04]  /*0840*/  SEL R3, RZ, 0x1, !P0 ;  /* 0x00000001ff037807 */ /* 0x000fc80004000000 */
[----:B------:R-:W-:-:S04]  /*0850*/  LOP3.LUT R3, R3, 0x1, R18, 0xf8, !PT ;  /* 0x0000000103037812 */ /* 0x000fc800078ef812 */
[----:B------:R-:W-:-:S05]  /*0860*/  LOP3.LUT R3, R3, R16, RZ, 0xc0, !PT ;  /* 0x0000001003037212 */ /* 0x000fca00078ec0ff */
[----:B------:R-:W-:-:S05]  /*0870*/  IMAD.IADD R3, R18, 0x1, R3 ;  /* 0x0000000112037824 */ /* 0x000fca00078e0203 */
[----:B------:R-:W-:Y:S01]  /*0880*/  LOP3.LUT R0, R3, R0, RZ, 0xfc, !PT ;  /* 0x0000000003007212 */ /* 0x000fe200078efcff */
[----:B------:R-:W-:Y:S06]  /*0890*/  BRA `(.L_x_15) ;  /* 0x0000000000107947 */ /* 0x000fec0003800000 */
.L_x_14:
[----:B------:R-:W-:-:S04]  /*08a0*/  LOP3.LUT R0, R0, 0x80000000, RZ, 0xc0, !PT ;  /* 0x8000000000007812 */ /* 0x000fc800078ec0ff */
[----:B------:R-:W-:Y:S01]  /*08b0*/  LOP3.LUT R0, R0, 0x7f800000, RZ, 0xfc, !PT ;  /* 0x7f80000000007812 */ /* 0x000fe200078efcff */
[----:B------:R-:W-:Y:S06]  /*08c0*/  BRA `(.L_x_15) ;  /* 0x0000000000047947 */ /* 0x000fec0003800000 */
.L_x_13:
[----:B------:R-:W-:-:S07]  /*08d0*/  IMAD R0, R16, 0x800000, R0 ;  /* 0x0080000010007824 */ /* 0x000fce00078e0200 */
.L_x_15:
[----:B------:R-:W-:Y:S05]  /*08e0*/  BSYNC.RECONVERGENT B3 ;  /* 0x0000000000037941 */ /* 0x000fea0003800200 */
.L_x_12:
[----:B------:R-:W-:Y:S05]  /*08f0*/  BRA `(.L_x_16) ;  /* 0x0000000000207947 */ /* 0x000fea0003800000 */
.L_x_11:
[----:B------:R-:W-:-:S04]  /*0900*/  LOP3.LUT R0, R17, 0x80000000, R16, 0x48, !PT ;  /* 0x8000000011007812 */ /* 0x000fc800078e4810 */
[----:B------:R-:W-:Y:S01]  /*0910*/  LOP3.LUT R0, R0, 0x7f800000, RZ, 0xfc, !PT ;  /* 0x7f80000000007812 */ /* 0x000fe200078efcff */
[----:B------:R-:W-:Y:S06]  /*0920*/  BRA `(.L_x_16) ;  /* 0x0000000000147947 */ /* 0x000fec0003800000 */
.L_x_10:
[----:B------:R-:W-:Y:S01]  /*0930*/  LOP3.LUT R0, R17, 0x80000000, R16, 0x48, !PT ;  /* 0x8000000011007812 */ /* 0x000fe200078e4810 */
[----:B------:R-:W-:Y:S06]  /*0940*/  BRA `(.L_x_16) ;  /* 0x00000000000c7947 */ /* 0x000fec0003800000 */
.L_x_9:
[----:B------:R-:W0:Y:S01]  /*0950*/  MUFU.RSQ R0, -QNAN ;  /* 0xffc0000000007908 */ /* 0x000e220000001400 */
[----:B------:R-:W-:Y:S05]  /*0960*/  BRA `(.L_x_16) ;  /* 0x0000000000047947 */ /* 0x000fea0003800000 */
.L_x_8:
[----:B------:R-:W-:-:S07]  /*0970*/  FADD.FTZ R0, R0, R3 ;  /* 0x0000000300007221 */ /* 0x000fce0000010000 */
.L_x_16:
[----:B------:R-:W-:Y:S05]  /*0980*/  BSYNC.RECONVERGENT B2 ;  /* 0x0000000000027941 */ /* 0x000fea0003800200 */
.L_x_6:
[----:B------:R-:W-:-:S04]  /*0990*/  IMAD.MOV.U32 R15, RZ, RZ, 0x0 ;  /* 0x00000000ff0f7424 */ /* 0x000fc800078e00ff */
[----:B0-----:R-:W-:Y:S05]  /*09a0*/  RET.REL.NODEC R14 `(_Z9triangolaPf) ;  /* 0xfffffff40e947950 */ /* 0x001fea0003c3ffff */
.L_x_17:
[----:B------:R-:W-:-:S00]  /*09b0*/  BRA `(.L_x_17) ;  /* 0xfffffffc00fc7947 */ /* 0x000fc0000383ffff */
[----:B------:R-:W-:-:S00]  /*09c0*/  NOP ;  /* 0x0000000000007918 */ /* 0x000fc00000000000 */
        /* <DEDUP_REMOVED lines=11> */
.L_x_18:


//--------------------- .nv.shared._Z9triangolaPf --------------------------
	.section	.nv.shared._Z9triangolaPf,"aw",@nobits
	.sectionflags	@""
	.align	4
.nv.shared._Z9triangolaPf:
	.zero		1152


//--------------------- .nv.shared.reserved.0     --------------------------
	.section	.nv.shared.reserved.0,"aw",@nobits
	.weak		__nv_reservedSMEM_offset_0_alias
	.size		__nv_reservedSMEM_offset_0_alias, 0, 64
	.other		__nv_reservedSMEM_offset_0_alias,@"STO_CUDA_RESERVED_SHARED STV_DEFAULT"
__nv_reservedSMEM_offset_0_alias:
	.zero		0
	.zero		64


//--------------------- .nv.constant0._Z9triangolaPf --------------------------
	.section	.nv.constant0._Z9triangolaPf,"a",@progbits
	.sectionflags	@""
	.align	4
.nv.constant0._Z9triangolaPf:
	.zero		904


//--------------------- SYMBOLS --------------------------

	.type		.nv.reservedSmem.offset0,@object
	.size		.nv.reservedSmem.offset0,0x4
	.type		.nv.reservedSmem.cap,@object
	.size		.nv.reservedSmem.cap,0x4
